//
// Generated by NVIDIA NVVM Compiler
//
// Compiler Build ID: CL-36424714
// Cuda compilation tools, release 13.0, V13.0.88
// Based on NVVM 20.0.0
//

.version 9.0
.target sm_100
.address_size 64

	// .globl	_Z18depthToCloudKernelPKtPKhP11PointXYZRGBiiffff

.visible .entry _Z18depthToCloudKernelPKtPKhP11PointXYZRGBiiffff(
	.param .u64 .ptr .align 1 _Z18depthToCloudKernelPKtPKhP11PointXYZRGBiiffff_param_0,
	.param .u64 .ptr .align 1 _Z18depthToCloudKernelPKtPKhP11PointXYZRGBiiffff_param_1,
	.param .u64 .ptr .align 1 _Z18depthToCloudKernelPKtPKhP11PointXYZRGBiiffff_param_2,
	.param .u32 _Z18depthToCloudKernelPKtPKhP11PointXYZRGBiiffff_param_3,
	.param .u32 _Z18depthToCloudKernelPKtPKhP11PointXYZRGBiiffff_param_4,
	.param .f32 _Z18depthToCloudKernelPKtPKhP11PointXYZRGBiiffff_param_5,
	.param .f32 _Z18depthToCloudKernelPKtPKhP11PointXYZRGBiiffff_param_6,
	.param .f32 _Z18depthToCloudKernelPKtPKhP11PointXYZRGBiiffff_param_7,
	.param .f32 _Z18depthToCloudKernelPKtPKhP11PointXYZRGBiiffff_param_8
)
{
	.reg .pred 	%p<5>;
	.reg .b16 	%rs<5>;
	.reg .b32 	%r<22>;
	.reg .b32 	%f<16>;
	.reg .b64 	%rd<15>;

	ld.param.u64 	%rd2, [_Z18depthToCloudKernelPKtPKhP11PointXYZRGBiiffff_param_0];
	ld.param.u64 	%rd3, [_Z18depthToCloudKernelPKtPKhP11PointXYZRGBiiffff_param_1];
	ld.param.u64 	%rd4, [_Z18depthToCloudKernelPKtPKhP11PointXYZRGBiiffff_param_2];
	ld.param.u32 	%r4, [_Z18depthToCloudKernelPKtPKhP11PointXYZRGBiiffff_param_3];
	ld.param.u32 	%r5, [_Z18depthToCloudKernelPKtPKhP11PointXYZRGBiiffff_param_4];
	ld.param.f32 	%f1, [_Z18depthToCloudKernelPKtPKhP11PointXYZRGBiiffff_param_5];
	ld.param.f32 	%f2, [_Z18depthToCloudKernelPKtPKhP11PointXYZRGBiiffff_param_6];
	ld.param.f32 	%f3, [_Z18depthToCloudKernelPKtPKhP11PointXYZRGBiiffff_param_7];
	ld.param.f32 	%f4, [_Z18depthToCloudKernelPKtPKhP11PointXYZRGBiiffff_param_8];
	cvta.to.global.u64 	%rd1, %rd4;
	mov.u32 	%r7, %ctaid.x;
	mov.u32 	%r8, %ntid.x;
	mov.u32 	%r9, %tid.x;
	mad.lo.s32 	%r1, %r7, %r8, %r9;
	mov.u32 	%r10, %ctaid.y;
	mov.u32 	%r11, %ntid.y;
	mov.u32 	%r12, %tid.y;
	mad.lo.s32 	%r13, %r10, %r11, %r12;
	setp.ge.s32 	%p1, %r1, %r4;
	setp.ge.s32 	%p2, %r13, %r5;
	or.pred  	%p3, %p1, %p2;
	@%p3 bra 	$L__BB0_4;
	cvta.to.global.u64 	%rd5, %rd2;
	mad.lo.s32 	%r3, %r4, %r13, %r1;
	mul.wide.s32 	%rd6, %r3, 2;
	add.s64 	%rd7, %rd5, %rd6;
	ld.global.nc.u16 	%rs1, [%rd7];
	setp.ne.s16 	%p4, %rs1, 0;
	@%p4 bra 	$L__BB0_3;
	mul.wide.s32 	%rd13, %r3, 16;
	add.s64 	%rd14, %rd1, %rd13;
	mov.f32 	%f15, 0f7FC00000;
	st.global.v2.f32 	[%rd14], {%f15, %f15};
	mov.b32 	%r21, 2143289344;
	st.global.u32 	[%rd14+8], %r21;
	bra.uni 	$L__BB0_4;
$L__BB0_3:
	cvt.rn.f32.u16 	%f5, %rs1;
	mul.f32 	%f6, %f5, 0f3A83126F;
	cvt.rn.f32.s32 	%f7, %r1;
	sub.f32 	%f8, %f7, %f3;
	mul.f32 	%f9, %f8, %f6;
	div.rn.f32 	%f10, %f9, %f1;
	cvt.rn.f32.u32 	%f11, %r13;
	sub.f32 	%f12, %f11, %f4;
	mul.f32 	%f13, %f12, %f6;
	div.rn.f32 	%f14, %f13, %f2;
	mul.lo.s32 	%r14, %r3, 3;
	cvt.s64.s32 	%rd8, %r14;
	cvta.to.global.u64 	%rd9, %rd3;
	add.s64 	%rd10, %rd9, %rd8;
	mul.wide.s32 	%rd11, %r3, 16;
	add.s64 	%rd12, %rd1, %rd11;
	st.global.v2.f32 	[%rd12], {%f10, %f14};
	st.global.f32 	[%rd12+8], %f6;
	ld.global.nc.u8 	%rs2, [%rd10+1];
	cvt.u32.u8 	%r15, %rs2;
	ld.global.nc.u8 	%rs3, [%rd10+2];
	cvt.u32.u8 	%r16, %rs3;
	prmt.b32 	%r17, %r16, %r15, 0x3340U;
	ld.global.nc.u8 	%rs4, [%rd10];
	cvt.u32.u8 	%r18, %rs4;
	prmt.b32 	%r19, %r18, 65535, 0x3340U;
	prmt.b32 	%r20, %r17, %r19, 0x5410U;
	st.global.u32 	[%rd12+12], %r20;
$L__BB0_4:
	ret;

}


// ===== COMPILED SASS (sm_100) =====

	.target	sm_100

	.elftype	@"ET_EXEC"


//--------------------- .note.nv.tkinfo           --------------------------
	.section	.note.nv.tkinfo,"",@"SHT_NOTE"
	.sectionflags	@"SHF_NOTE_NV_TKINFO"
	.tkinfo
        /*0018*/ 	.word	0x00000002
        /*0030*/ 	.string	""
        /*0030*/ 	.string	"ptxas"
        /*0030*/ 	.string	"Cuda compilation tools, release 13.0, V13.0.88"
        /*0030*/ 	.string	"Build cuda_13.0.r13.0/compiler.36424714_0"
        /*0030*/ 	.string	"-arch sm_100 -m 64 "



//--------------------- .note.nv.cuinfo           --------------------------
	.section	.note.nv.cuinfo,"",@"SHT_NOTE"
	.sectionflags	@"SHF_NOTE_NV_CUINFO"
        /*0018*/ 	.short	0x0002
        /*001a*/ 	.short	0x0064
        /*001c*/ 	.short	0x0082
	.zero		2


//--------------------- .nv.info                  --------------------------
	.section	.nv.info,"",@"SHT_CUDA_INFO"
	.align	4


	//----- nvinfo : EIATTR_REGCOUNT
	.align		4
        /*0000*/ 	.byte	0x04, 0x2f
        /*0002*/ 	.short	(.L_1 - .L_0)
	.align		4
.L_0:
        /*0004*/ 	.word	index@(_Z18depthToCloudKernelPKtPKhP11PointXYZRGBiiffff)
        /*0008*/ 	.word	0x00000013


	//----- nvinfo : EIATTR_FRAME_SIZE
	.align		4
.L_1:
        /*000c*/ 	.byte	0x04, 0x11
        /*000e*/ 	.short	(.L_3 - .L_2)
	.align		4
.L_2:
        /*0010*/ 	.word	index@($__internal_0_$__cuda_sm3x_div_rn_noftz_f32_slowpath)
        /*0014*/ 	.word	0x00000000


	//----- nvinfo : EIATTR_FRAME_SIZE
	.align		4
.L_3:
        /*0018*/ 	.byte	0x04, 0x11
        /*001a*/ 	.short	(.L_5 - .L_4)
	.align		4
.L_4:
        /*001c*/ 	.word	index@(_Z18depthToCloudKernelPKtPKhP11PointXYZRGBiiffff)
        /*0020*/ 	.word	0x00000000


	//----- nvinfo : EIATTR_MIN_STACK_SIZE
	.align		4
.L_5:
        /*0024*/ 	.byte	0x04, 0x12
        /*0026*/ 	.short	(.L_7 - .L_6)
	.align		4
.L_6:
        /*0028*/ 	.word	index@(_Z18depthToCloudKernelPKtPKhP11PointXYZRGBiiffff)
        /*002c*/ 	.word	0x00000000
.L_7:


//--------------------- .nv.compat                --------------------------
	.section	.nv.compat,"",@"SHT_CUDA_COMPAT_INFO"
	.align	4
        /*0000*/ 	.byte	0x02, 0x09, 0x00, 0x00, 0x02, 0x02, 0x01, 0x00, 0x02, 0x05, 0x05, 0x00, 0x03, 0x07, 0x01, 0x01
        /*0010*/ 	.byte	0x02, 0x03, 0x00, 0x00, 0x02, 0x06, 0x01, 0x00, 0x04, 0x0b, 0x08, 0x00, 0x01, 0x00, 0x00, 0x00
        /*0020*/ 	.byte	0x00, 0x00, 0x00, 0x00


//--------------------- .nv.info._Z18depthToCloudKernelPKtPKhP11PointXYZRGBiiffff --------------------------
	.section	.nv.info._Z18depthToCloudKernelPKtPKhP11PointXYZRGBiiffff,"",@"SHT_CUDA_INFO"
	.sectionflags	@""
	.align	4


	//----- nvinfo : EIATTR_CUDA_API_VERSION
	.align		4
        /*0000*/ 	.byte	0x04, 0x37
        /*0002*/ 	.short	(.L_9 - .L_8)
.L_8:
        /*0004*/ 	.word	0x00000082


	//----- nvinfo : EIATTR_KPARAM_INFO
	.align		4
.L_9:
        /*0008*/ 	.byte	0x04, 0x17
        /*000a*/ 	.short	(.L_11 - .L_10)
.L_10:
        /*000c*/ 	.word	0x00000000
        /*0010*/ 	.short	0x0008
        /*0012*/ 	.short	0x002c
        /*0014*/ 	.byte	0x00, 0xf0, 0x11, 0x00


	//----- nvinfo : EIATTR_KPARAM_INFO
	.align		4
.L_11:
        /*0018*/ 	.byte	0x04, 0x17
        /*001a*/ 	.short	(.L_13 - .L_12)
.L_12:
        /*001c*/ 	.word	0x00000000
        /*0020*/ 	.short	0x0007
        /*0022*/ 	.short	0x0028
        /*0024*/ 	.byte	0x00, 0xf0, 0x11, 0x00


	//----- nvinfo : EIATTR_KPARAM_INFO
	.align		4
.L_13:
        /*0028*/ 	.byte	0x04, 0x17
        /*002a*/ 	.short	(.L_15 - .L_14)
.L_14:
        /*002c*/ 	.word	0x00000000
        /*0030*/ 	.short	0x0006
        /*0032*/ 	.short	0x0024
        /*0034*/ 	.byte	0x00, 0xf0, 0x11, 0x00


	//----- nvinfo : EIATTR_KPARAM_INFO
	.align		4
.L_15:
        /*0038*/ 	.byte	0x04, 0x17
        /*003a*/ 	.short	(.L_17 - .L_16)
.L_16:
        /*003c*/ 	.word	0x00000000
        /*0040*/ 	.short	0x0005
        /*0042*/ 	.short	0x0020
        /*0044*/ 	.byte	0x00, 0xf0, 0x11, 0x00


	//----- nvinfo : EIATTR_KPARAM_INFO
	.align		4
.L_17:
        /*0048*/ 	.byte	0x04, 0x17
        /*004a*/ 	.short	(.L_19 - .L_18)
.L_18:
        /*004c*/ 	.word	0x00000000
        /*0050*/ 	.short	0x0004
        /*0052*/ 	.short	0x001c
        /*0054*/ 	.byte	0x00, 0xf0, 0x11, 0x00


	//----- nvinfo : EIATTR_KPARAM_INFO
	.align		4
.L_19:
        /*0058*/ 	.byte	0x04, 0x17
        /*005a*/ 	.short	(.L_21 - .L_20)
.L_20:
        /*005c*/ 	.word	0x00000000
        /*0060*/ 	.short	0x0003
        /*0062*/ 	.short	0x0018
        /*0064*/ 	.byte	0x00, 0xf0, 0x11, 0x00


	//----- nvinfo : EIATTR_KPARAM_INFO
	.align		4
.L_21:
        /*0068*/ 	.byte	0x04, 0x17
        /*006a*/ 	.short	(.L_23 - .L_22)
.L_22:
        /*006c*/ 	.word	0x00000000
        /*0070*/ 	.short	0x0002
        /*0072*/ 	.short	0x0010
        /*0074*/ 	.byte	0x00, 0xf5, 0x21, 0x00


	//----- nvinfo : EIATTR_KPARAM_INFO
	.align		4
.L_23:
        /*0078*/ 	.byte	0x04, 0x17
        /*007a*/ 	.short	(.L_25 - .L_24)
.L_24:
        /*007c*/ 	.word	0x00000000
        /*0080*/ 	.short	0x0001
        /*0082*/ 	.short	0x0008
        /*0084*/ 	.byte	0x00, 0xf5, 0x21, 0x00


	//----- nvinfo : EIATTR_KPARAM_INFO
	.align		4
.L_25:
        /*0088*/ 	.byte	0x04, 0x17
        /*008a*/ 	.short	(.L_27 - .L_26)
.L_26:
        /*008c*/ 	.word	0x00000000
        /*0090*/ 	.short	0x0000
        /*0092*/ 	.short	0x0000
        /*0094*/ 	.byte	0x00, 0xf5, 0x21, 0x00


	//----- nvinfo : EIATTR_SPARSE_MMA_MASK
	.align		4
.L_27:
        /*0098*/ 	.byte	0x03, 0x50
        /*009a*/ 	.short	0x0000


	//----- nvinfo : EIATTR_MAXREG_COUNT
	.align		4
        /*009c*/ 	.byte	0x03, 0x1b
        /*009e*/ 	.short	0x00ff


	//----- nvinfo : EIATTR_MERCURY_ISA_VERSION
	.align		4
        /*00a0*/ 	.byte	0x03, 0x5f
        /*00a2*/ 	.short	0x0101


	//----- nvinfo : EIATTR_VRC_CTA_INIT_COUNT
	.align		4
        /*00a4*/ 	.byte	0x02, 0x4a
	.zero		1
	.zero		1


	//----- nvinfo : EIATTR_EXIT_INSTR_OFFSETS
	.align		4
        /*00a8*/ 	.byte	0x04, 0x1c
        /*00aa*/ 	.short	(.L_29 - .L_28)


	//   ....[0]....
.L_28:
        /*00ac*/ 	.word	0x000000c0


	//   ....[1]....
        /*00b0*/ 	.word	0x00000190


	//   ....[2]....
        /*00b4*/ 	.word	0x00000550


	//----- nvinfo : EIATTR_CRS_STACK_SIZE
	.align		4
.L_29:
        /*00b8*/ 	.byte	0x04, 0x1e
        /*00ba*/ 	.short	(.L_31 - .L_30)
.L_30:
        /*00bc*/ 	.word	0x00000000


	//----- nvinfo : EIATTR_CBANK_PARAM_SIZE
	.align		4
.L_31:
        /*00c0*/ 	.byte	0x03, 0x19
        /*00c2*/ 	.short	0x0030


	//----- nvinfo : EIATTR_PARAM_CBANK
	.align		4
        /*00c4*/ 	.byte	0x04, 0x0a
        /*00c6*/ 	.short	(.L_33 - .L_32)
	.align		4
.L_32:
        /*00c8*/ 	.word	index@(.nv.constant0._Z18depthToCloudKernelPKtPKhP11PointXYZRGBiiffff)
        /*00cc*/ 	.short	0x0380
        /*00ce*/ 	.short	0x0030


	//----- nvinfo : EIATTR_SW_WAR
	.align		4
.L_33:
        /*00d0*/ 	.byte	0x04, 0x36
        /*00d2*/ 	.short	(.L_35 - .L_34)
.L_34:
        /*00d4*/ 	.word	0x00000008
.L_35:


//--------------------- .nv.callgraph             --------------------------
	.section	.nv.callgraph,"",@"SHT_CUDA_CALLGRAPH"
	.align	4
	.sectionentsize	8
	.align		4
        /*0000*/ 	.word	0x00000000
	.align		4
        /*0004*/ 	.word	0xffffffff
	.align		4
        /*0008*/ 	.word	0x00000000
	.align		4
        /*000c*/ 	.word	0xfffffffe
	.align		4
        /*0010*/ 	.word	0x00000000
	.align		4
        /*0014*/ 	.word	0xfffffffd
	.align		4
        /*0018*/ 	.word	0x00000000
	.align		4
        /*001c*/ 	.word	0xfffffffc


//--------------------- .text._Z18depthToCloudKernelPKtPKhP11PointXYZRGBiiffff --------------------------
	.section	.text._Z18depthToCloudKernelPKtPKhP11PointXYZRGBiiffff,"ax",@progbits
	.align	128
        .global         _Z18depthToCloudKernelPKtPKhP11PointXYZRGBiiffff
        .type           _Z18depthToCloudKernelPKtPKhP11PointXYZRGBiiffff,@function
        .size           _Z18depthToCloudKernelPKtPKhP11PointXYZRGBiiffff,(.L_x_16 - _Z18depthToCloudKernelPKtPKhP11PointXYZRGBiiffff)
        .other          _Z18depthToCloudKernelPKtPKhP11PointXYZRGBiiffff,@"STO_CUDA_ENTRY STV_DEFAULT"
_Z18depthToCloudKernelPKtPKhP11PointXYZRGBiiffff:
.text._Z18depthToCloudKernelPKtPKhP11PointXYZRGBiiffff:
[----:B------:R-:W-:Y:S01]  /*0000*/  LDC R1, c[0x0][0x37c] ;  /* 0x0000df00ff017b82 */ /* 0x000fe20000000800 */
[----:B------:R-:W0:Y:S07]  /*0010*/  S2R R2, SR_TID.Y ;  /* 0x0000000000027919 */ /* 0x000e2e0000002200 */
[----:B------:R-:W1:Y:S01]  /*0020*/  LDC R0, c[0x0][0x360] ;  /* 0x0000d800ff007b82 */ /* 0x000e620000000800 */
[----:B------:R-:W2:Y:S01]  /*0030*/  LDCU.64 UR6, c[0x0][0x398] ;  /* 0x00007300ff0677ac */ /* 0x000ea20008000a00 */
[----:B------:R-:W1:Y:S06]  /*0040*/  S2R R3, SR_TID.X ;  /* 0x0000000000037919 */ /* 0x000e6c0000002100 */
[----:B------:R-:W0:Y:S08]  /*0050*/  S2UR UR5, SR_CTAID.Y ;  /* 0x00000000000579c3 */ /* 0x000e300000002600 */
[----:B------:R-:W0:Y:S08]  /*0060*/  LDC R5, c[0x0][0x364] ;  /* 0x0000d900ff057b82 */ /* 0x000e300000000800 */
[----:B------:R-:W1:Y:S01]  /*0070*/  S2UR UR4, SR_CTAID.X ;  /* 0x00000000000479c3 */ /* 0x000e620000002500 */
[----:B0-----:R-:W-:-:S05]  /*0080*/  IMAD R5, R5, UR5, R2 ;  /* 0x0000000505057c24 */ /* 0x001fca000f8e0202 */
[----:B--2---:R-:W-:Y:S01]  /*0090*/  ISETP.GE.AND P0, PT, R5, UR7, PT ;  /* 0x0000000705007c0c */ /* 0x004fe2000bf06270 */
[----:B-1----:R-:W-:-:S05]  /*00a0*/  IMAD R0, R0, UR4, R3 ;  /* 0x0000000400007c24 */ /* 0x002fca000f8e0203 */
[----:B------:R-:W-:-:S13]  /*00b0*/  ISETP.GE.OR P0, PT, R0, UR6, P0 ;  /* 0x0000000600007c0c */ /* 0x000fda0008706670 */
[----:B------:R-:W-:Y:S05]  /*00c0*/  @P0 EXIT ;  /* 0x000000000000094d */ /* 0x000fea0003800000 */
[----:B------:R-:W0:Y:S01]  /*00d0*/  LDC.64 R2, c[0x0][0x380] ;  /* 0x0000e000ff027b82 */ /* 0x000e220000000a00 */
[----:B------:R-:W1:Y:S01]  /*00e0*/  LDCU.64 UR4, c[0x0][0x358] ;  /* 0x00006b00ff0477ac */ /* 0x000e620008000a00 */
[----:B------:R-:W-:-:S04]  /*00f0*/  IMAD R4, R5, UR6, R0 ;  /* 0x0000000605047c24 */ /* 0x000fc8000f8e0200 */
[----:B0-----:R-:W-:-:S06]  /*0100*/  IMAD.WIDE R2, R4, 0x2, R2 ;  /* 0x0000000204027825 */ /* 0x001fcc00078e0202 */
[----:B-1----:R-:W2:Y:S02]  /*0110*/  LDG.E.U16.CONSTANT R2, desc[UR4][R2.64] ;  /* 0x0000000402027981 */ /* 0x002ea4000c1e9500 */
[----:B--2---:R-:W-:-:S13]  /*0120*/  ISETP.NE.AND P0, PT, R2, RZ, PT ;  /* 0x000000ff0200720c */ /* 0x004fda0003f05270 */
[----:B------:R-:W0:Y:S01]  /*0130*/  @!P0 LDC.64 R6, c[0x0][0x390] ;  /* 0x0000e400ff068b82 */ /* 0x000e220000000a00 */
[----:B------:R-:W-:Y:S02]  /*0140*/  @!P0 IMAD.MOV.U32 R8, RZ, RZ, 0x7fc00000 ;  /* 0x7fc00000ff088424 */ /* 0x000fe400078e00ff */
[----:B------:R-:W-:Y:S02]  /*0150*/  @!P0 IMAD.MOV.U32 R9, RZ, RZ, 0x7fc00000 ;  /* 0x7fc00000ff098424 */ /* 0x000fe400078e00ff */
[----:B0-----:R-:W-:-:S05]  /*0160*/  @!P0 IMAD.WIDE R6, R4, 0x10, R6 ;  /* 0x0000001004068825 */ /* 0x001fca00078e0206 */
[----:B------:R0:W-:Y:S04]  /*0170*/  @!P0 STG.E.64 desc[UR4][R6.64], R8 ;  /* 0x0000000806008986 */ /* 0x0001e8000c101b04 */
[----:B------:R0:W-:Y:S01]  /*0180*/  @!P0 STG.E desc[UR4][R6.64+0x8], R8 ;  /* 0x0000080806008986 */ /* 0x0001e2000c101904 */
[----:B------:R-:W-:Y:S05]  /*0190*/  @!P0 EXIT ;  /* 0x000000000000894d */ /* 0x000fea0003800000 */
[----:B0-----:R-:W0:Y:S01]  /*01a0*/  LDC R9, c[0x0][0x3a0] ;  /* 0x0000e800ff097b82 */ /* 0x001e220000000800 */
[----:B------:R-:W1:Y:S01]  /*01b0*/  LDCU UR6, c[0x0][0x3a8] ;  /* 0x00007500ff0677ac */ /* 0x000e620008000800 */
[----:B------:R-:W2:Y:S01]  /*01c0*/  I2F.U16 R6, R2 ;  /* 0x0000000200067306 */ /* 0x000ea20000101000 */
[----:B------:R-:W-:Y:S01]  /*01d0*/  I2FP.F32.S32 R0, R0 ;  /* 0x0000000000007245 */ /* 0x000fe20000201400 */
[----:B------:R-:W-:Y:S01]  /*01e0*/  BSSY.RECONVERGENT B0, `(.L_x_0) ;  /* 0x0000011000007945 */ /* 0x000fe20003800200 */
[----:B--2---:R-:W-:-:S03]  /*01f0*/  FMUL R6, R6, 0.0010000000474974513054 ;  /* 0x3a83126f06067820 */ /* 0x004fc60000400000 */
[----:B-1----:R-:W-:-:S04]  /*0200*/  FADD R3, R0, -UR6 ;  /* 0x8000000600037e21 */ /* 0x002fc80008000000 */
[----:B------:R-:W-:Y:S01]  /*0210*/  FMUL R0, R6, R3 ;  /* 0x0000000306007220 */ /* 0x000fe20000400000 */
[----:B0-----:R-:W0:Y:S08]  /*0220*/  MUFU.RCP R7, R9 ;  /* 0x0000000900077308 */ /* 0x001e300000001000 */
[----:B------:R-:W1:Y:S01]  /*0230*/  FCHK P0, R0, R9 ;  /* 0x0000000900007302 */ /* 0x000e620000000000 */
[----:B0-----:R-:W-:-:S04]  /*0240*/  FFMA R8, R7, -R9, 1 ;  /* 0x3f80000007087423 */ /* 0x001fc80000000809 */
[----:B------:R-:W-:-:S04]  /*0250*/  FFMA R7, R7, R8, R7 ;  /* 0x0000000807077223 */ /* 0x000fc80000000007 */
[----:B------:R-:W-:-:S04]  /*0260*/  FFMA R3, R0, R7, RZ ;  /* 0x0000000700037223 */ /* 0x000fc800000000ff */
[----:B------:R-:W-:-:S04]  /*0270*/  FFMA R2, R3, -R9, R0 ;  /* 0x8000000903027223 */ /* 0x000fc80000000000 */
[----:B------:R-:W-:Y:S01]  /*0280*/  FFMA R2, R7, R2, R3 ;  /* 0x0000000207027223 */ /* 0x000fe20000000003 */
[----:B-1----:R-:W-:Y:S06]  /*0290*/  @!P0 BRA `(.L_x_1) ;  /* 0x0000000000148947 */ /* 0x002fec0003800000 */
[----:B------:R-:W0:Y:S01]  /*02a0*/  LDCU UR6, c[0x0][0x3a0] ;  /* 0x00007400ff0677ac */ /* 0x000e220008000800 */
[----:B------:R-:W-:Y:S01]  /*02b0*/  MOV R8, 0x2e0 ;  /* 0x000002e000087802 */ /* 0x000fe20000000f00 */
[----:B0-----:R-:W-:-:S07]  /*02c0*/  IMAD.U32 R3, RZ, RZ, UR6 ;  /* 0x00000006ff037e24 */ /* 0x001fce000f8e00ff */
[----:B------:R-:W-:Y:S05]  /*02d0*/  CALL.REL.NOINC `($__internal_0_$__cuda_sm3x_div_rn_noftz_f32_slowpath) ;  /* 0x0000000000a07944 */ /* 0x000fea0003c00000 */
[----:B------:R-:W-:-:S07]  /*02e0*/  IMAD.MOV.U32 R2, RZ, RZ, R0 ;  /* 0x000000ffff027224 */ /* 0x000fce00078e0000 */
.L_x_1:
[----:B------:R-:W-:Y:S05]  /*02f0*/  BSYNC.RECONVERGENT B0 ;  /* 0x0000000000007941 */ /* 0x000fea0003800200 */
.L_x_0:
[----:B------:R-:W0:Y:S01]  /*0300*/  LDC R7, c[0x0][0x3a4] ;  /* 0x0000e900ff077b82 */ /* 0x000e220000000800 */
[----:B------:R-:W1:Y:S01]  /*0310*/  LDCU UR6, c[0x0][0x3ac] ;  /* 0x00007580ff0677ac */ /* 0x000e620008000800 */
[----:B------:R-:W-:Y:S01]  /*0320*/  I2FP.F32.U32 R5, R5 ;  /* 0x0000000500057245 */ /* 0x000fe20000201000 */
[----:B------:R-:W-:Y:S04]  /*0330*/  BSSY.RECONVERGENT B0, `(.L_x_2) ;  /* 0x0000010000007945 */ /* 0x000fe80003800200 */
        /* <DEDUP_REMOVED lines=15> */
.L_x_3:
[----:B------:R-:W-:Y:S05]  /*0430*/  BSYNC.RECONVERGENT B0 ;  /* 0x0000000000007941 */ /* 0x000fea0003800200 */
.L_x_2:
[----:B------:R-:W0:Y:S01]  /*0440*/  LDCU.64 UR6, c[0x0][0x388] ;  /* 0x00007100ff0677ac */ /* 0x000e220008000a00 */
[----:B------:R-:W-:Y:S01]  /*0450*/  IMAD R0, R4, 0x3, RZ ;  /* 0x0000000304007824 */ /* 0x000fe200078e02ff */
[----:B------:R-:W1:Y:S04]  /*0460*/  LDC.64 R10, c[0x0][0x390] ;  /* 0x0000e400ff0a7b82 */ /* 0x000e680000000a00 */
[----:B0-----:R-:W-:-:S04]  /*0470*/  IADD3 R8, P0, PT, R0, UR6, RZ ;  /* 0x0000000600087c10 */ /* 0x001fc8000ff1e0ff */
[----:B------:R-:W-:-:S05]  /*0480*/  LEA.HI.X.SX32 R9, R0, UR7, 0x1, P0 ;  /* 0x0000000700097c11 */ /* 0x000fca00080f0eff */
[----:B------:R-:W2:Y:S04]  /*0490*/  LDG.E.U8.CONSTANT R0, desc[UR4][R8.64+0x1] ;  /* 0x0000010408007981 */ /* 0x000ea8000c1e9100 */
[----:B------:R-:W2:Y:S04]  /*04a0*/  LDG.E.U8.CONSTANT R5, desc[UR4][R8.64+0x2] ;  /* 0x0000020408057981 */ /* 0x000ea8000c1e9100 */
[----:B------:R-:W3:Y:S01]  /*04b0*/  LDG.E.U8.CONSTANT R7, desc[UR4][R8.64] ;  /* 0x0000000408077981 */ /* 0x000ee2000c1e9100 */
[----:B------:R-:W-:Y:S01]  /*04c0*/  UMOV UR6, 0x3340 ;  /* 0x0000334000067882 */ /* 0x000fe20000000000 */
[----:B-1----:R-:W-:-:S04]  /*04d0*/  IMAD.WIDE R10, R4, 0x10, R10 ;  /* 0x00000010040a7825 */ /* 0x002fc800078e020a */
[----:B------:R-:W-:Y:S01]  /*04e0*/  IMAD.U32 R12, RZ, RZ, UR6 ;  /* 0x00000006ff0c7e24 */ /* 0x000fe2000f8e00ff */
[----:B------:R-:W-:Y:S04]  /*04f0*/  STG.E.64 desc[UR4][R10.64], R2 ;  /* 0x000000020a007986 */ /* 0x000fe8000c101b04 */
[----:B------:R-:W-:Y:S01]  /*0500*/  STG.E desc[UR4][R10.64+0x8], R6 ;  /* 0x000008060a007986 */ /* 0x000fe2000c101904 */
[----:B--2---:R-:W-:Y:S02]  /*0510*/  PRMT R0, R5, 0x3340, R0 ;  /* 0x0000334005007816 */ /* 0x004fe40000000000 */
[----:B---3--:R-:W-:-:S04]  /*0520*/  PRMT R7, R7, R12, 0xffff ;  /* 0x0000ffff07077416 */ /* 0x008fc8000000000c */
[----:B------:R-:W-:-:S05]  /*0530*/  PRMT R7, R0, 0x5410, R7 ;  /* 0x0000541000077816 */ /* 0x000fca0000000007 */
[----:B------:R-:W-:Y:S01]  /*0540*/  STG.E desc[UR4][R10.64+0xc], R7 ;  /* 0x00000c070a007986 */ /* 0x000fe2000c101904 */
[----:B------:R-:W-:Y:S05]  /*0550*/  EXIT ;  /* 0x000000000000794d */ /* 0x000fea0003800000 */
        .weak           $__internal_0_$__cuda_sm3x_div_rn_noftz_f32_slowpath
        .type           $__internal_0_$__cuda_sm3x_div_rn_noftz_f32_slowpath,@function
        .size           $__internal_0_$__cuda_sm3x_div_rn_noftz_f32_slowpath,(.L_x_16 - $__internal_0_$__cuda_sm3x_div_rn_noftz_f32_slowpath)
$__internal_0_$__cuda_sm3x_div_rn_noftz_f32_slowpath:
[----:B------:R-:W-:Y:S01]  /*0560*/  SHF.R.U32.HI R9, RZ, 0x17, R3 ;  /* 0x00000017ff097819 */ /* 0x000fe20000011603 */
[----:B------:R-:W-:Y:S01]  /*0570*/  BSSY.RECONVERGENT B1, `(.L_x_4) ;  /* 0x0000062000017945 */ /* 0x000fe20003800200 */
[----:B------:R-:W-:Y:S02]  /*0580*/  SHF.R.U32.HI R7, RZ, 0x17, R0 ;  /* 0x00000017ff077819 */ /* 0x000fe40000011600 */
[----:B------:R-:W-:Y:S02]  /*0590*/  LOP3.LUT R14, R9, 0xff, RZ, 0xc0, !PT ;  /* 0x000000ff090e7812 */ /* 0x000fe400078ec0ff */
[----:B------:R-:W-:-:S03]  /*05a0*/  LOP3.LUT R12, R7, 0xff, RZ, 0xc0, !PT ;  /* 0x000000ff070c7812 */ /* 0x000fc600078ec0ff */
[----:B------:R-:W-:Y:S02]  /*05b0*/  VIADD R10, R14, 0xffffffff ;  /* 0xffffffff0e0a7836 */ /* 0x000fe40000000000 */
[----:B------:R-:W-:-:S03]  /*05c0*/  VIADD R9, R12, 0xffffffff ;  /* 0xffffffff0c097836 */ /* 0x000fc60000000000 */
[----:B------:R-:W-:-:S04]  /*05d0*/  ISETP.GT.U32.AND P0, PT, R10, 0xfd, PT ;  /* 0x000000fd0a00780c */ /* 0x000fc80003f04070 */
[----:B------:R-:W-:-:S13]  /*05e0*/  ISETP.GT.U32.OR P0, PT, R9, 0xfd, P0 ;  /* 0x000000fd0900780c */ /* 0x000fda0000704470 */
[----:B------:R-:W-:Y:S01]  /*05f0*/  @!P0 IMAD.MOV.U32 R7, RZ, RZ, RZ ;  /* 0x000000ffff078224 */ /* 0x000fe200078e00ff */
[----:B------:R-:W-:Y:S06]  /*0600*/  @!P0 BRA `(.L_x_5) ;  /* 0x00000000005c8947 */ /* 0x000fec0003800000 */
[----:B------:R-:W-:Y:S02]  /*0610*/  FSETP.GTU.FTZ.AND P0, PT, |R0|, +INF , PT ;  /* 0x7f8000000000780b */ /* 0x000fe40003f1c200 */
[----:B------:R-:W-:-:S04]  /*0620*/  FSETP.GTU.FTZ.AND P1, PT, |R3|, +INF , PT ;  /* 0x7f8000000300780b */ /* 0x000fc80003f3c200 */
[----:B------:R-:W-:-:S13]  /*0630*/  PLOP3.LUT P0, PT, P0, P1, PT, 0xf8, 0x8f ;  /* 0x00000000008f781c */ /* 0x000fda0000703f70 */
[----:B------:R-:W-:Y:S05]  /*0640*/  @P0 BRA `(.L_x_6) ;  /* 0x00000004004c0947 */ /* 0x000fea0003800000 */
[----:B------:R-:W-:-:S13]  /*0650*/  LOP3.LUT P0, RZ, R3, 0x7fffffff, R0, 0xc8, !PT ;  /* 0x7fffffff03ff7812 */ /* 0x000fda000780c800 */
[----:B------:R-:W-:Y:S05]  /*0660*/  @!P0 BRA `(.L_x_7) ;  /* 0x00000004003c8947 */ /* 0x000fea0003800000 */
[C---:B------:R-:W-:Y:S02]  /*0670*/  FSETP.NEU.FTZ.AND P2, PT, |R0|.reuse, +INF , PT ;  /* 0x7f8000000000780b */ /* 0x040fe40003f5d200 */
[----:B------:R-:W-:Y:S02]  /*0680*/  FSETP.NEU.FTZ.AND P1, PT, |R3|, +INF , PT ;  /* 0x7f8000000300780b */ /* 0x000fe40003f3d200 */
[----:B------:R-:W-:-:S11]  /*0690*/  FSETP.NEU.FTZ.AND P0, PT, |R0|, +INF , PT ;  /* 0x7f8000000000780b */ /* 0x000fd60003f1d200 */
[----:B------:R-:W-:Y:S05]  /*06a0*/  @!P1 BRA !P2, `(.L_x_7) ;  /* 0x00000004002c9947 */ /* 0x000fea0005000000 */
[----:B------:R-:W-:-:S04]  /*06b0*/  LOP3.LUT P2, RZ, R0, 0x7fffffff, RZ, 0xc0, !PT ;  /* 0x7fffffff00ff7812 */ /* 0x000fc8000784c0ff */
[----:B------:R-:W-:-:S13]  /*06c0*/  PLOP3.LUT P1, PT, P1, P2, PT, 0x2f, 0xf2 ;  /* 0x0000000000f2781c */ /* 0x000fda0000f24577 */
[----:B------:R-:W-:Y:S05]  /*06d0*/  @P1 BRA `(.L_x_8) ;  /* 0x0000000400181947 */ /* 0x000fea0003800000 */
[----:B------:R-:W-:-:S04]  /*06e0*/  LOP3.LUT P1, RZ, R3, 0x7fffffff, RZ, 0xc0, !PT ;  /* 0x7fffffff03ff7812 */ /* 0x000fc8000782c0ff */
[----:B------:R-:W-:-:S13]  /*06f0*/  PLOP3.LUT P0, PT, P0, P1, PT, 0x2f, 0xf2 ;  /* 0x0000000000f2781c */ /* 0x000fda0000702577 */
[----:B------:R-:W-:Y:S05]  /*0700*/  @P0 BRA `(.L_x_9) ;  /* 0x0000000400000947 */ /* 0x000fea0003800000 */
[----:B------:R-:W-:Y:S02]  /*0710*/  ISETP.GE.AND P0, PT, R9, RZ, PT ;  /* 0x000000ff0900720c */ /* 0x000fe40003f06270 */
[----:B------:R-:W-:-:S11]  /*0720*/  ISETP.GE.AND P1, PT, R10, RZ, PT ;  /* 0x000000ff0a00720c */ /* 0x000fd60003f26270 */
[----:B------:R-:W-:Y:S02]  /*0730*/  @P0 IMAD.MOV.U32 R7, RZ, RZ, RZ ;  /* 0x000000ffff070224 */ /* 0x000fe400078e00ff */
[----:B------:R-:W-:Y:S01]  /*0740*/  @!P0 FFMA R0, R0, 1.84467440737095516160e+19, RZ ;  /* 0x5f80000000008823 */ /* 0x000fe200000000ff */
[----:B------:R-:W-:Y:S02]  /*0750*/  @!P0 IMAD.MOV.U32 R7, RZ, RZ, -0x40 ;  /* 0xffffffc0ff078424 */ /* 0x000fe400078e00ff */
[----:B------:R-:W-:Y:S02]  /*0760*/  @!P1 FFMA R3, R3, 1.84467440737095516160e+19, RZ ;  /* 0x5f80000003039823 */ /* 0x000fe400000000ff */
[----:B------:R-:W-:-:S07]  /*0770*/  @!P1 VIADD R7, R7, 0x40 ;  /* 0x0000004007079836 */ /* 0x000fce0000000000 */
.L_x_5:
[----:B------:R-:W-:Y:S01]  /*0780*/  LEA R10, R14, 0xc0800000, 0x17 ;  /* 0xc08000000e0a7811 */ /* 0x000fe200078eb8ff */
[----:B------:R-:W-:Y:S04]  /*0790*/  BSSY.RECONVERGENT B2, `(.L_x_10) ;  /* 0x0000036000027945 */ /* 0x000fe80003800200 */
[----:B------:R-:W-:Y:S02]  /*07a0*/  IMAD.IADD R10, R3, 0x1, -R10 ;  /* 0x00000001030a7824 */ /* 0x000fe400078e0a0a */
[----:B------:R-:W-:Y:S02]  /*07b0*/  VIADD R3, R12, 0xffffff81 ;  /* 0xffffff810c037836 */ /* 0x000fe40000000000 */
[----:B------:R0:W1:Y:S01]  /*07c0*/  MUFU.RCP R9, R10 ;  /* 0x0000000a00097308 */ /* 0x0000620000001000 */
[----:B------:R-:W-:Y:S01]  /*07d0*/  FADD.FTZ R11, -R10, -RZ ;  /* 0x800000ff0a0b7221 */ /* 0x000fe20000010100 */
[C---:B------:R-:W-:Y:S01]  /*07e0*/  IMAD R0, R3.reuse, -0x800000, R0 ;  /* 0xff80000003007824 */ /* 0x040fe200078e0200 */
[----:B0-----:R-:W-:-:S05]  /*07f0*/  IADD3 R10, PT, PT, R3, 0x7f, -R14 ;  /* 0x0000007f030a7810 */ /* 0x001fca0007ffe80e */
[----:B------:R-:W-:Y:S02]  /*0800*/  IMAD.IADD R10, R10, 0x1, R7 ;  /* 0x000000010a0a7824 */ /* 0x000fe400078e0207 */
[----:B-1----:R-:W-:-:S04]  /*0810*/  FFMA R12, R9, R11, 1 ;  /* 0x3f800000090c7423 */ /* 0x002fc8000000000b */
[----:B------:R-:W-:-:S04]  /*0820*/  FFMA R16, R9, R12, R9 ;  /* 0x0000000c09107223 */ /* 0x000fc80000000009 */
[----:B------:R-:W-:-:S04]  /*0830*/  FFMA R9, R0, R16, RZ ;  /* 0x0000001000097223 */ /* 0x000fc800000000ff */
[----:B------:R-:W-:-:S04]  /*0840*/  FFMA R12, R11, R9, R0 ;  /* 0x000000090b0c7223 */ /* 0x000fc80000000000 */
[----:B------:R-:W-:-:S04]  /*0850*/  FFMA R9, R16, R12, R9 ;  /* 0x0000000c10097223 */ /* 0x000fc80000000009 */
[----:B------:R-:W-:-:S04]  /*0860*/  FFMA R12, R11, R9, R0 ;  /* 0x000000090b0c7223 */ /* 0x000fc80000000000 */
[----:B------:R-:W-:-:S05]  /*0870*/  FFMA R0, R16, R12, R9 ;  /* 0x0000000c10007223 */ /* 0x000fca0000000009 */
[----:B------:R-:W-:-:S04]  /*0880*/  SHF.R.U32.HI R3, RZ, 0x17, R0 ;  /* 0x00000017ff037819 */ /* 0x000fc80000011600 */
[----:B------:R-:W-:-:S05]  /*0890*/  LOP3.LUT R3, R3, 0xff, RZ, 0xc0, !PT ;  /* 0x000000ff03037812 */ /* 0x000fca00078ec0ff */
[----:B------:R-:W-:-:S04]  /*08a0*/  IMAD.IADD R11, R3, 0x1, R10 ;  /* 0x00000001030b7824 */ /* 0x000fc800078e020a */
[----:B------:R-:W-:-:S05]  /*08b0*/  VIADD R3, R11, 0xffffffff ;  /* 0xffffffff0b037836 */ /* 0x000fca0000000000 */
[----:B------:R-:W-:-:S13]  /*08c0*/  ISETP.GE.U32.AND P0, PT, R3, 0xfe, PT ;  /* 0x000000fe0300780c */ /* 0x000fda0003f06070 */
[----:B------:R-:W-:Y:S05]  /*08d0*/  @!P0 BRA `(.L_x_11) ;  /* 0x0000000000808947 */ /* 0x000fea0003800000 */
[----:B------:R-:W-:-:S13]  /*08e0*/  ISETP.GT.AND P0, PT, R11, 0xfe, PT ;  /* 0x000000fe0b00780c */ /* 0x000fda0003f04270 */
[----:B------:R-:W-:Y:S05]  /*08f0*/  @P0 BRA `(.L_x_12) ;  /* 0x00000000006c0947 */ /* 0x000fea0003800000 */
[----:B------:R-:W-:-:S13]  /*0900*/  ISETP.GE.AND P0, PT, R11, 0x1, PT ;  /* 0x000000010b00780c */ /* 0x000fda0003f06270 */
[----:B------:R-:W-:Y:S05]  /*0910*/  @P0 BRA `(.L_x_13) ;  /* 0x0000000000740947 */ /* 0x000fea0003800000 */
[----:B------:R-:W-:Y:S02]  /*0920*/  ISETP.GE.AND P0, PT, R11, -0x18, PT ;  /* 0xffffffe80b00780c */ /* 0x000fe40003f06270 */
[----:B------:R-:W-:-:S11]  /*0930*/  LOP3.LUT R0, R0, 0x80000000, RZ, 0xc0, !PT ;  /* 0x8000000000007812 */ /* 0x000fd600078ec0ff */
[----:B------:R-:W-:Y:S05]  /*0940*/  @!P0 BRA `(.L_x_13) ;  /* 0x0000000000688947 */ /* 0x000fea0003800000 */
[CCC-:B------:R-:W-:Y:S01]  /*0950*/  FFMA.RZ R3, R16.reuse, R12.reuse, R9.reuse ;  /* 0x0000000c10037223 */ /* 0x1c0fe2000000c009 */
[CCC-:B------:R-:W-:Y:S01]  /*0960*/  FFMA.RM R10, R16.reuse, R12.reuse, R9.reuse ;  /* 0x0000000c100a7223 */ /* 0x1c0fe20000004009 */
[C---:B------:R-:W-:Y:S02]  /*0970*/  ISETP.NE.AND P2, PT, R11.reuse, RZ, PT ;  /* 0x000000ff0b00720c */ /* 0x040fe40003f45270 */
[----:B------:R-:W-:Y:S02]  /*0980*/  ISETP.NE.AND P1, PT, R11, RZ, PT ;  /* 0x000000ff0b00720c */ /* 0x000fe40003f25270 */
[----:B------:R-:W-:Y:S01]  /*0990*/  LOP3.LUT R7, R3, 0x7fffff, RZ, 0xc0, !PT ;  /* 0x007fffff03077812 */ /* 0x000fe200078ec0ff */
[----:B------:R-:W-:Y:S01]  /*09a0*/  FFMA.RP R3, R16, R12, R9 ;  /* 0x0000000c10037223 */ /* 0x000fe20000008009 */
[----:B------:R-:W-:Y:S02]  /*09b0*/  VIADD R12, R11, 0x20 ;  /* 0x000000200b0c7836 */ /* 0x000fe40000000000 */
[----:B------:R-:W-:Y:S01]  /*09c0*/  LOP3.LUT R7, R7, 0x800000, RZ, 0xfc, !PT ;  /* 0x0080000007077812 */ /* 0x000fe200078efcff */
[----:B------:R-:W-:Y:S01]  /*09d0*/  IMAD.MOV R9, RZ, RZ, -R11 ;  /* 0x000000ffff097224 */ /* 0x000fe200078e0a0b */
[----:B------:R-:W-:-:S02]  /*09e0*/  FSETP.NEU.FTZ.AND P0, PT, R3, R10, PT ;  /* 0x0000000a0300720b */ /* 0x000fc40003f1d000 */
[----:B------:R-:W-:Y:S02]  /*09f0*/  SHF.L.U32 R12, R7, R12, RZ ;  /* 0x0000000c070c7219 */ /* 0x000fe400000006ff */
[----:B------:R-:W-:Y:S02]  /*0a00*/  SEL R10, R9, RZ, P2 ;  /* 0x000000ff090a7207 */ /* 0x000fe40001000000 */
[----:B------:R-:W-:Y:S02]  /*0a10*/  ISETP.NE.AND P1, PT, R12, RZ, P1 ;  /* 0x000000ff0c00720c */ /* 0x000fe40000f25270 */
[----:B------:R-:W-:Y:S02]  /*0a20*/  SHF.R.U32.HI R10, RZ, R10, R7 ;  /* 0x0000000aff0a7219 */ /* 0x000fe40000011607 */
[----:B------:R-:W-:Y:S02]  /*0a30*/  PLOP3.LUT P0, PT, P0, P1, PT, 0xf8, 0x8f ;  /* 0x00000000008f781c */ /* 0x000fe40000703f70 */
[----:B------:R-:W-:-:S02]  /*0a40*/  SHF.R.U32.HI R12, RZ, 0x1, R10 ;  /* 0x00000001ff0c7819 */ /* 0x000fc4000001160a */
[----:B------:R-:W-:-:S04]  /*0a50*/  SEL R3, RZ, 0x1, !P0 ;  /* 0x00000001ff037807 */ /* 0x000fc80004000000 */
[----:B------:R-:W-:-:S04]  /*0a60*/  LOP3.LUT R3, R3, 0x1, R12, 0xf8, !PT ;  /* 0x0000000103037812 */ /* 0x000fc800078ef80c */
[----:B------:R-:W-:-:S05]  /*0a70*/  LOP3.LUT R3, R3, R10, RZ, 0xc0, !PT ;  /* 0x0000000a03037212 */ /* 0x000fca00078ec0ff */
[----:B------:R-:W-:-:S05]  /*0a80*/  IMAD.IADD R3, R12, 0x1, R3 ;  /* 0x000000010c037824 */ /* 0x000fca00078e0203 */
[----:B------:R-:W-:Y:S01]  /*0a90*/  LOP3.LUT R0, R3, R0, RZ, 0xfc, !PT ;  /* 0x0000000003007212 */ /* 0x000fe200078efcff */
[----:B------:R-:W-:Y:S06]  /*0aa0*/  BRA `(.L_x_13) ;  /* 0x0000000000107947 */ /* 0x000fec0003800000 */
.L_x_12:
[----:B------:R-:W-:-:S04]  /*0ab0*/  LOP3.LUT R0, R0, 0x80000000, RZ, 0xc0, !PT ;  /* 0x8000000000007812 */ /* 0x000fc800078ec0ff */
[----:B------:R-:W-:Y:S01]  /*0ac0*/  LOP3.LUT R0, R0, 0x7f800000, RZ, 0xfc, !PT ;  /* 0x7f80000000007812 */ /* 0x000fe200078efcff */
[----:B------:R-:W-:Y:S06]  /*0ad0*/  BRA `(.L_x_13) ;  /* 0x0000000000047947 */ /* 0x000fec0003800000 */
.L_x_11:
[----:B------:R-:W-:-:S07]  /*0ae0*/  IMAD R0, R10, 0x800000, R0 ;  /* 0x008000000a007824 */ /* 0x000fce00078e0200 */
.L_x_13:
[----:B------:R-:W-:Y:S05]  /*0af0*/  BSYNC.RECONVERGENT B2 ;  /* 0x0000000000027941 */ /* 0x000fea0003800200 */
.L_x_10:
[----:B------:R-:W-:Y:S05]  /*0b00*/  BRA `(.L_x_14) ;  /* 0x0000000000207947 */ /* 0x000fea0003800000 */
.L_x_9:
[----:B------:R-:W-:-:S04]  /*0b10*/  LOP3.LUT R0, R3, 0x80000000, R0, 0x48, !PT ;  /* 0x8000000003007812 */ /* 0x000fc800078e4800 */
[----:B------:R-:W-:Y:S01]  /*0b20*/  LOP3.LUT R0, R0, 0x7f800000, RZ, 0xfc, !PT ;  /* 0x7f80000000007812 */ /* 0x000fe200078efcff */
[----:B------:R-:W-:Y:S06]  /*0b30*/  BRA `(.L_x_14) ;  /* 0x0000000000147947 */ /* 0x000fec0003800000 */
.L_x_8:
[----:B------:R-:W-:Y:S01]  /*0b40*/  LOP3.LUT R0, R3, 0x80000000, R0, 0x48, !PT ;  /* 0x8000000003007812 */ /* 0x000fe200078e4800 */
[----:B------:R-:W-:Y:S06]  /*0b50*/  BRA `(.L_x_14) ;  /* 0x00000000000c7947 */ /* 0x000fec0003800000 */
.L_x_7:
[----:B------:R-:W0:Y:S01]  /*0b60*/  MUFU.RSQ R0, -QNAN ;  /* 0xffc0000000007908 */ /* 0x000e220000001400 */
[----:B------:R-:W-:Y:S05]  /*0b70*/  BRA `(.L_x_14) ;  /* 0x0000000000047947 */ /* 0x000fea0003800000 */
.L_x_6:
[----:B------:R-:W-:-:S07]  /*0b80*/  FADD.FTZ R0, R0, R3 ;  /* 0x0000000300007221 */ /* 0x000fce0000010000 */
.L_x_14:
[----:B------:R-:W-:Y:S05]  /*0b90*/  BSYNC.RECONVERGENT B1 ;  /* 0x0000000000017941 */ /* 0x000fea0003800200 */
.L_x_4:
[----:B------:R-:W-:-:S04]  /*0ba0*/  IMAD.MOV.U32 R9, RZ, RZ, 0x0 ;  /* 0x00000000ff097424 */ /* 0x000fc800078e00ff */
[----:B0-----:R-:W-:Y:S05]  /*0bb0*/  RET.REL.NODEC R8 `(_Z18depthToCloudKernelPKtPKhP11PointXYZRGBiiffff) ;  /* 0xfffffff408107950 */ /* 0x001fea0003c3ffff */
.L_x_15:
[----:B------:R-:W-:-:S00]  /*0bc0*/  BRA `(.L_x_15) ;  /* 0xfffffffc00fc7947 */ /* 0x000fc0000383ffff */
[----:B------:R-:W-:-:S00]  /*0bd0*/  NOP ;  /* 0x0000000000007918 */ /* 0x000fc00000000000 */
        /* <DEDUP_REMOVED lines=10> */
.L_x_16:


//--------------------- .nv.shared.reserved.0     --------------------------
	.section	.nv.shared.reserved.0,"aw",@nobits
	.weak		__nv_reservedSMEM_offset_0_alias
	.size		__nv_reservedSMEM_offset_0_alias, 0, 64
	.other		__nv_reservedSMEM_offset_0_alias,@"STO_CUDA_RESERVED_SHARED STV_DEFAULT"
__nv_reservedSMEM_offset_0_alias:
	.zero		0
	.zero		64


//--------------------- .nv.constant0._Z18depthToCloudKernelPKtPKhP11PointXYZRGBiiffff --------------------------
	.section	.nv.constant0._Z18depthToCloudKernelPKtPKhP11PointXYZRGBiiffff,"a",@progbits
	.sectionflags	@""
	.align	4
.nv.constant0._Z18depthToCloudKernelPKtPKhP11PointXYZRGBiiffff:
	.zero		944


//--------------------- SYMBOLS --------------------------

	.type		.nv.reservedSmem.offset0,@object
	.size		.nv.reservedSmem.offset0,0x4
